//
// Generated by NVIDIA NVVM Compiler
//
// Compiler Build ID: CL-36424714
// Cuda compilation tools, release 13.0, V13.0.88
// Based on NVVM 20.0.0
//

.version 9.0
.target sm_100
.address_size 64

	// .globl	_Z24transposeNoBankConflictsPfS_iii
// _ZZ24transposeNoBankConflictsPfS_iiiE4tile has been demoted

.visible .entry _Z24transposeNoBankConflictsPfS_iii(
	.param .u64 .ptr .align 1 _Z24transposeNoBankConflictsPfS_iii_param_0,
	.param .u64 .ptr .align 1 _Z24transposeNoBankConflictsPfS_iii_param_1,
	.param .u32 _Z24transposeNoBankConflictsPfS_iii_param_2,
	.param .u32 _Z24transposeNoBankConflictsPfS_iii_param_3,
	.param .u32 _Z24transposeNoBankConflictsPfS_iii_param_4
)
{
	.reg .pred 	%p<10>;
	.reg .b32 	%r<35>;
	.reg .b32 	%f<59>;
	.reg .b64 	%rd<9>;
	// demoted variable
	.shared .align 4 .b8 _ZZ24transposeNoBankConflictsPfS_iiiE4tile[1088];
	ld.param.u64 	%rd3, [_Z24transposeNoBankConflictsPfS_iii_param_0];
	ld.param.u64 	%rd4, [_Z24transposeNoBankConflictsPfS_iii_param_1];
	ld.param.u32 	%r12, [_Z24transposeNoBankConflictsPfS_iii_param_2];
	ld.param.u32 	%r13, [_Z24transposeNoBankConflictsPfS_iii_param_3];
	ld.param.u32 	%r14, [_Z24transposeNoBankConflictsPfS_iii_param_4];
	setp.lt.s32 	%p1, %r14, 1;
	@%p1 bra 	$L__BB0_13;
	mov.u32 	%r15, %ctaid.x;
	shl.b32 	%r16, %r15, 4;
	mov.u32 	%r17, %tid.x;
	mov.u32 	%r18, %ctaid.y;
	shl.b32 	%r19, %r18, 4;
	mov.u32 	%r20, %tid.y;
	cvta.to.global.u64 	%rd5, %rd3;
	cvta.to.global.u64 	%rd6, %rd4;
	add.s32 	%r21, %r19, %r20;
	add.s32 	%r22, %r16, %r17;
	mad.lo.s32 	%r23, %r12, %r21, %r22;
	mul.wide.s32 	%rd7, %r23, 4;
	add.s64 	%rd1, %rd6, %rd7;
	mov.u32 	%r24, _ZZ24transposeNoBankConflictsPfS_iiiE4tile;
	mad.lo.s32 	%r25, %r20, 68, %r24;
	shl.b32 	%r26, %r17, 2;
	add.s32 	%r1, %r25, %r26;
	mad.lo.s32 	%r27, %r17, 68, %r24;
	shl.b32 	%r28, %r20, 2;
	add.s32 	%r2, %r27, %r28;
	add.s32 	%r29, %r16, %r20;
	add.s32 	%r30, %r19, %r17;
	mad.lo.s32 	%r31, %r13, %r29, %r30;
	mul.wide.s32 	%rd8, %r31, 4;
	add.s64 	%rd2, %rd5, %rd8;
	and.b32  	%r3, %r14, 15;
	setp.lt.u32 	%p2, %r14, 16;
	@%p2 bra 	$L__BB0_4;
	and.b32  	%r32, %r14, 2147483632;
	neg.s32 	%r33, %r32;
$L__BB0_3:
	.pragma "nounroll";
	ld.global.f32 	%f1, [%rd1];
	st.shared.f32 	[%r1], %f1;
	bar.sync 	0;
	ld.shared.f32 	%f2, [%r2];
	st.global.f32 	[%rd2], %f2;
	ld.global.f32 	%f3, [%rd1];
	st.shared.f32 	[%r1], %f3;
	bar.sync 	0;
	ld.shared.f32 	%f4, [%r2];
	st.global.f32 	[%rd2], %f4;
	ld.global.f32 	%f5, [%rd1];
	st.shared.f32 	[%r1], %f5;
	bar.sync 	0;
	ld.shared.f32 	%f6, [%r2];
	st.global.f32 	[%rd2], %f6;
	ld.global.f32 	%f7, [%rd1];
	st.shared.f32 	[%r1], %f7;
	bar.sync 	0;
	ld.shared.f32 	%f8, [%r2];
	st.global.f32 	[%rd2], %f8;
	ld.global.f32 	%f9, [%rd1];
	st.shared.f32 	[%r1], %f9;
	bar.sync 	0;
	ld.shared.f32 	%f10, [%r2];
	st.global.f32 	[%rd2], %f10;
	ld.global.f32 	%f11, [%rd1];
	st.shared.f32 	[%r1], %f11;
	bar.sync 	0;
	ld.shared.f32 	%f12, [%r2];
	st.global.f32 	[%rd2], %f12;
	ld.global.f32 	%f13, [%rd1];
	st.shared.f32 	[%r1], %f13;
	bar.sync 	0;
	ld.shared.f32 	%f14, [%r2];
	st.global.f32 	[%rd2], %f14;
	ld.global.f32 	%f15, [%rd1];
	st.shared.f32 	[%r1], %f15;
	bar.sync 	0;
	ld.shared.f32 	%f16, [%r2];
	st.global.f32 	[%rd2], %f16;
	ld.global.f32 	%f17, [%rd1];
	st.shared.f32 	[%r1], %f17;
	bar.sync 	0;
	ld.shared.f32 	%f18, [%r2];
	st.global.f32 	[%rd2], %f18;
	ld.global.f32 	%f19, [%rd1];
	st.shared.f32 	[%r1], %f19;
	bar.sync 	0;
	ld.shared.f32 	%f20, [%r2];
	st.global.f32 	[%rd2], %f20;
	ld.global.f32 	%f21, [%rd1];
	st.shared.f32 	[%r1], %f21;
	bar.sync 	0;
	ld.shared.f32 	%f22, [%r2];
	st.global.f32 	[%rd2], %f22;
	ld.global.f32 	%f23, [%rd1];
	st.shared.f32 	[%r1], %f23;
	bar.sync 	0;
	ld.shared.f32 	%f24, [%r2];
	st.global.f32 	[%rd2], %f24;
	ld.global.f32 	%f25, [%rd1];
	st.shared.f32 	[%r1], %f25;
	bar.sync 	0;
	ld.shared.f32 	%f26, [%r2];
	st.global.f32 	[%rd2], %f26;
	ld.global.f32 	%f27, [%rd1];
	st.shared.f32 	[%r1], %f27;
	bar.sync 	0;
	ld.shared.f32 	%f28, [%r2];
	st.global.f32 	[%rd2], %f28;
	ld.global.f32 	%f29, [%rd1];
	st.shared.f32 	[%r1], %f29;
	bar.sync 	0;
	ld.shared.f32 	%f30, [%r2];
	st.global.f32 	[%rd2], %f30;
	ld.global.f32 	%f31, [%rd1];
	st.shared.f32 	[%r1], %f31;
	bar.sync 	0;
	ld.shared.f32 	%f32, [%r2];
	st.global.f32 	[%rd2], %f32;
	add.s32 	%r33, %r33, 16;
	setp.ne.s32 	%p3, %r33, 0;
	@%p3 bra 	$L__BB0_3;
$L__BB0_4:
	setp.eq.s32 	%p4, %r3, 0;
	@%p4 bra 	$L__BB0_13;
	and.b32  	%r7, %r14, 7;
	setp.lt.u32 	%p5, %r3, 8;
	@%p5 bra 	$L__BB0_7;
	ld.global.f32 	%f33, [%rd1];
	st.shared.f32 	[%r1], %f33;
	bar.sync 	0;
	ld.shared.f32 	%f34, [%r2];
	st.global.f32 	[%rd2], %f34;
	ld.global.f32 	%f35, [%rd1];
	st.shared.f32 	[%r1], %f35;
	bar.sync 	0;
	ld.shared.f32 	%f36, [%r2];
	st.global.f32 	[%rd2], %f36;
	ld.global.f32 	%f37, [%rd1];
	st.shared.f32 	[%r1], %f37;
	bar.sync 	0;
	ld.shared.f32 	%f38, [%r2];
	st.global.f32 	[%rd2], %f38;
	ld.global.f32 	%f39, [%rd1];
	st.shared.f32 	[%r1], %f39;
	bar.sync 	0;
	ld.shared.f32 	%f40, [%r2];
	st.global.f32 	[%rd2], %f40;
	ld.global.f32 	%f41, [%rd1];
	st.shared.f32 	[%r1], %f41;
	bar.sync 	0;
	ld.shared.f32 	%f42, [%r2];
	st.global.f32 	[%rd2], %f42;
	ld.global.f32 	%f43, [%rd1];
	st.shared.f32 	[%r1], %f43;
	bar.sync 	0;
	ld.shared.f32 	%f44, [%r2];
	st.global.f32 	[%rd2], %f44;
	ld.global.f32 	%f45, [%rd1];
	st.shared.f32 	[%r1], %f45;
	bar.sync 	0;
	ld.shared.f32 	%f46, [%r2];
	st.global.f32 	[%rd2], %f46;
	ld.global.f32 	%f47, [%rd1];
	st.shared.f32 	[%r1], %f47;
	bar.sync 	0;
	ld.shared.f32 	%f48, [%r2];
	st.global.f32 	[%rd2], %f48;
$L__BB0_7:
	setp.eq.s32 	%p6, %r7, 0;
	@%p6 bra 	$L__BB0_13;
	and.b32  	%r8, %r14, 3;
	setp.lt.u32 	%p7, %r7, 4;
	@%p7 bra 	$L__BB0_10;
	ld.global.f32 	%f49, [%rd1];
	st.shared.f32 	[%r1], %f49;
	bar.sync 	0;
	ld.shared.f32 	%f50, [%r2];
	st.global.f32 	[%rd2], %f50;
	ld.global.f32 	%f51, [%rd1];
	st.shared.f32 	[%r1], %f51;
	bar.sync 	0;
	ld.shared.f32 	%f52, [%r2];
	st.global.f32 	[%rd2], %f52;
	ld.global.f32 	%f53, [%rd1];
	st.shared.f32 	[%r1], %f53;
	bar.sync 	0;
	ld.shared.f32 	%f54, [%r2];
	st.global.f32 	[%rd2], %f54;
	ld.global.f32 	%f55, [%rd1];
	st.shared.f32 	[%r1], %f55;
	bar.sync 	0;
	ld.shared.f32 	%f56, [%r2];
	st.global.f32 	[%rd2], %f56;
$L__BB0_10:
	setp.eq.s32 	%p8, %r8, 0;
	@%p8 bra 	$L__BB0_13;
	neg.s32 	%r34, %r8;
$L__BB0_12:
	.pragma "nounroll";
	ld.global.f32 	%f57, [%rd1];
	st.shared.f32 	[%r1], %f57;
	bar.sync 	0;
	ld.shared.f32 	%f58, [%r2];
	st.global.f32 	[%rd2], %f58;
	add.s32 	%r34, %r34, 1;
	setp.ne.s32 	%p9, %r34, 0;
	@%p9 bra 	$L__BB0_12;
$L__BB0_13:
	ret;

}


// ===== COMPILED SASS (sm_100) =====

	.target	sm_100

	.elftype	@"ET_EXEC"


//--------------------- .note.nv.tkinfo           --------------------------
	.section	.note.nv.tkinfo,"",@"SHT_NOTE"
	.sectionflags	@"SHF_NOTE_NV_TKINFO"
	.tkinfo
        /*0018*/ 	.word	0x00000002
        /*0030*/ 	.string	""
        /*0030*/ 	.string	"ptxas"
        /*0030*/ 	.string	"Cuda compilation tools, release 13.0, V13.0.88"
        /*0030*/ 	.string	"Build cuda_13.0.r13.0/compiler.36424714_0"
        /*0030*/ 	.string	"-arch sm_100 -m 64 "



//--------------------- .note.nv.cuinfo           --------------------------
	.section	.note.nv.cuinfo,"",@"SHT_NOTE"
	.sectionflags	@"SHF_NOTE_NV_CUINFO"
        /*0018*/ 	.short	0x0002
        /*001a*/ 	.short	0x0064
        /*001c*/ 	.short	0x0082
	.zero		2


//--------------------- .nv.info                  --------------------------
	.section	.nv.info,"",@"SHT_CUDA_INFO"
	.align	4


	//----- nvinfo : EIATTR_REGCOUNT
	.align		4
        /*0000*/ 	.byte	0x04, 0x2f
        /*0002*/ 	.short	(.L_1 - .L_0)
	.align		4
.L_0:
        /*0004*/ 	.word	index@(_Z24transposeNoBankConflictsPfS_iii)
        /*0008*/ 	.word	0x00000014


	//----- nvinfo : EIATTR_FRAME_SIZE
	.align		4
.L_1:
        /*000c*/ 	.byte	0x04, 0x11
        /*000e*/ 	.short	(.L_3 - .L_2)
	.align		4
.L_2:
        /*0010*/ 	.word	index@(_Z24transposeNoBankConflictsPfS_iii)
        /*0014*/ 	.word	0x00000000


	//----- nvinfo : EIATTR_MIN_STACK_SIZE
	.align		4
.L_3:
        /*0018*/ 	.byte	0x04, 0x12
        /*001a*/ 	.short	(.L_5 - .L_4)
	.align		4
.L_4:
        /*001c*/ 	.word	index@(_Z24transposeNoBankConflictsPfS_iii)
        /*0020*/ 	.word	0x00000000
.L_5:


//--------------------- .nv.compat                --------------------------
	.section	.nv.compat,"",@"SHT_CUDA_COMPAT_INFO"
	.align	4
        /*0000*/ 	.byte	0x02, 0x09, 0x00, 0x00, 0x02, 0x02, 0x01, 0x00, 0x02, 0x05, 0x05, 0x00, 0x03, 0x07, 0x01, 0x01
        /*0010*/ 	.byte	0x02, 0x03, 0x00, 0x00, 0x02, 0x06, 0x01, 0x00, 0x04, 0x0b, 0x08, 0x00, 0x09, 0x00, 0x00, 0x00
        /*0020*/ 	.byte	0x00, 0x00, 0x00, 0x00


//--------------------- .nv.info._Z24transposeNoBankConflictsPfS_iii --------------------------
	.section	.nv.info._Z24transposeNoBankConflictsPfS_iii,"",@"SHT_CUDA_INFO"
	.sectionflags	@""
	.align	4


	//----- nvinfo : EIATTR_CUDA_API_VERSION
	.align		4
        /*0000*/ 	.byte	0x04, 0x37
        /*0002*/ 	.short	(.L_7 - .L_6)
.L_6:
        /*0004*/ 	.word	0x00000082


	//----- nvinfo : EIATTR_KPARAM_INFO
	.align		4
.L_7:
        /*0008*/ 	.byte	0x04, 0x17
        /*000a*/ 	.short	(.L_9 - .L_8)
.L_8:
        /*000c*/ 	.word	0x00000000
        /*0010*/ 	.short	0x0004
        /*0012*/ 	.short	0x0018
        /*0014*/ 	.byte	0x00, 0xf0, 0x11, 0x00


	//----- nvinfo : EIATTR_KPARAM_INFO
	.align		4
.L_9:
        /*0018*/ 	.byte	0x04, 0x17
        /*001a*/ 	.short	(.L_11 - .L_10)
.L_10:
        /*001c*/ 	.word	0x00000000
        /*0020*/ 	.short	0x0003
        /*0022*/ 	.short	0x0014
        /*0024*/ 	.byte	0x00, 0xf0, 0x11, 0x00


	//----- nvinfo : EIATTR_KPARAM_INFO
	.align		4
.L_11:
        /*0028*/ 	.byte	0x04, 0x17
        /*002a*/ 	.short	(.L_13 - .L_12)
.L_12:
        /*002c*/ 	.word	0x00000000
        /*0030*/ 	.short	0x0002
        /*0032*/ 	.short	0x0010
        /*0034*/ 	.byte	0x00, 0xf0, 0x11, 0x00


	//----- nvinfo : EIATTR_KPARAM_INFO
	.align		4
.L_13:
        /*0038*/ 	.byte	0x04, 0x17
        /*003a*/ 	.short	(.L_15 - .L_14)
.L_14:
        /*003c*/ 	.word	0x00000000
        /*0040*/ 	.short	0x0001
        /*0042*/ 	.short	0x0008
        /*0044*/ 	.byte	0x00, 0xf5, 0x21, 0x00


	//----- nvinfo : EIATTR_KPARAM_INFO
	.align		4
.L_15:
        /*0048*/ 	.byte	0x04, 0x17
        /*004a*/ 	.short	(.L_17 - .L_16)
.L_16:
        /*004c*/ 	.word	0x00000000
        /*0050*/ 	.short	0x0000
        /*0052*/ 	.short	0x0000
        /*0054*/ 	.byte	0x00, 0xf5, 0x21, 0x00


	//----- nvinfo : EIATTR_SPARSE_MMA_MASK
	.align		4
.L_17:
        /*0058*/ 	.byte	0x03, 0x50
        /*005a*/ 	.short	0x0000


	//----- nvinfo : EIATTR_MAXREG_COUNT
	.align		4
        /*005c*/ 	.byte	0x03, 0x1b
        /*005e*/ 	.short	0x00ff


	//----- nvinfo : EIATTR_NUM_BARRIERS
	.align		4
        /*0060*/ 	.byte	0x02, 0x4c
        /*0062*/ 	.byte	0x01
	.zero		1


	//----- nvinfo : EIATTR_MERCURY_ISA_VERSION
	.align		4
        /*0064*/ 	.byte	0x03, 0x5f
        /*0066*/ 	.short	0x0101


	//----- nvinfo : EIATTR_VRC_CTA_INIT_COUNT
	.align		4
        /*0068*/ 	.byte	0x02, 0x4a
	.zero		1
	.zero		1


	//----- nvinfo : EIATTR_EXIT_INSTR_OFFSETS
	.align		4
        /*006c*/ 	.byte	0x04, 0x1c
        /*006e*/ 	.short	(.L_19 - .L_18)


	//   ....[0]....
.L_18:
        /*0070*/ 	.word	0x00000030


	//   ....[1]....
        /*0074*/ 	.word	0x00000740


	//   ....[2]....
        /*0078*/ 	.word	0x00000a10


	//   ....[3]....
        /*007c*/ 	.word	0x00000ba0


	//   ....[4]....
        /*0080*/ 	.word	0x00000c40


	//----- nvinfo : EIATTR_CBANK_PARAM_SIZE
	.align		4
.L_19:
        /*0084*/ 	.byte	0x03, 0x19
        /*0086*/ 	.short	0x001c


	//----- nvinfo : EIATTR_PARAM_CBANK
	.align		4
        /*0088*/ 	.byte	0x04, 0x0a
        /*008a*/ 	.short	(.L_21 - .L_20)
	.align		4
.L_20:
        /*008c*/ 	.word	index@(.nv.constant0._Z24transposeNoBankConflictsPfS_iii)
        /*0090*/ 	.short	0x0380
        /*0092*/ 	.short	0x001c


	//----- nvinfo : EIATTR_SW_WAR
	.align		4
.L_21:
        /*0094*/ 	.byte	0x04, 0x36
        /*0096*/ 	.short	(.L_23 - .L_22)
.L_22:
        /*0098*/ 	.word	0x00000008
.L_23:


//--------------------- .nv.callgraph             --------------------------
	.section	.nv.callgraph,"",@"SHT_CUDA_CALLGRAPH"
	.align	4
	.sectionentsize	8
	.align		4
        /*0000*/ 	.word	0x00000000
	.align		4
        /*0004*/ 	.word	0xffffffff
	.align		4
        /*0008*/ 	.word	0x00000000
	.align		4
        /*000c*/ 	.word	0xfffffffe
	.align		4
        /*0010*/ 	.word	0x00000000
	.align		4
        /*0014*/ 	.word	0xfffffffd
	.align		4
        /*0018*/ 	.word	0x00000000
	.align		4
        /*001c*/ 	.word	0xfffffffc


//--------------------- .text._Z24transposeNoBankConflictsPfS_iii --------------------------
	.section	.text._Z24transposeNoBankConflictsPfS_iii,"ax",@progbits
	.align	128
        .global         _Z24transposeNoBankConflictsPfS_iii
        .type           _Z24transposeNoBankConflictsPfS_iii,@function
        .size           _Z24transposeNoBankConflictsPfS_iii,(.L_x_6 - _Z24transposeNoBankConflictsPfS_iii)
        .other          _Z24transposeNoBankConflictsPfS_iii,@"STO_CUDA_ENTRY STV_DEFAULT"
_Z24transposeNoBankConflictsPfS_iii:
.text._Z24transposeNoBankConflictsPfS_iii:
[----:B------:R-:W-:Y:S08]  /*0000*/  LDC R1, c[0x0][0x37c] ;  /* 0x0000df00ff017b82 */ /* 0x000ff00000000800 */
[----:B------:R-:W0:Y:S02]  /*0010*/  LDC R0, c[0x0][0x398] ;  /* 0x0000e600ff007b82 */ /* 0x000e240000000800 */
[----:B0-----:R-:W-:-:S13]  /*0020*/  ISETP.GE.AND P0, PT, R0, 0x1, PT ;  /* 0x000000010000780c */ /* 0x001fda0003f06270 */
[----:B------:R-:W-:Y:S05]  /*0030*/  @!P0 EXIT ;  /* 0x000000000000894d */ /* 0x000fea0003800000 */
[----:B------:R-:W0:Y:S01]  /*0040*/  S2R R7, SR_CgaCtaId ;  /* 0x0000000000077919 */ /* 0x000e220000008800 */
[----:B------:R-:W1:Y:S01]  /*0050*/  LDC.64 R4, c[0x0][0x388] ;  /* 0x0000e200ff047b82 */ /* 0x000e620000000a00 */
[----:B------:R-:W2:Y:S01]  /*0060*/  LDCU.64 UR4, c[0x0][0x390] ;  /* 0x00007200ff0477ac */ /* 0x000ea20008000a00 */
[----:B------:R-:W-:Y:S01]  /*0070*/  MOV R6, 0x400 ;  /* 0x0000040000067802 */ /* 0x000fe20000000f00 */
[----:B------:R-:W3:Y:S01]  /*0080*/  S2R R11, SR_CTAID.X ;  /* 0x00000000000b7919 */ /* 0x000ee20000002500 */
[C---:B------:R-:W-:Y:S02]  /*0090*/  ISETP.GE.U32.AND P1, PT, R0.reuse, 0x10, PT ;  /* 0x000000100000780c */ /* 0x040fe40003f26070 */
[----:B------:R-:W-:Y:S01]  /*00a0*/  LOP3.LUT R14, R0, 0xf, RZ, 0xc0, !PT ;  /* 0x0000000f000e7812 */ /* 0x000fe200078ec0ff */
[----:B------:R-:W3:Y:S01]  /*00b0*/  S2R R13, SR_TID.X ;  /* 0x00000000000d7919 */ /* 0x000ee20000002100 */
[----:B------:R-:W4:Y:S02]  /*00c0*/  LDC.64 R2, c[0x0][0x380] ;  /* 0x0000e000ff027b82 */ /* 0x000f240000000a00 */
[----:B------:R-:W-:Y:S01]  /*00d0*/  ISETP.NE.AND P0, PT, R14, RZ, PT ;  /* 0x000000ff0e00720c */ /* 0x000fe20003f05270 */
[----:B------:R-:W5:Y:S01]  /*00e0*/  S2R R15, SR_TID.Y ;  /* 0x00000000000f7919 */ /* 0x000f620000002200 */
[----:B------:R-:W2:Y:S01]  /*00f0*/  S2R R12, SR_CTAID.Y ;  /* 0x00000000000c7919 */ /* 0x000ea20000002600 */
[----:B0-----:R-:W-:Y:S01]  /*0100*/  LEA R8, R7, R6, 0x18 ;  /* 0x0000000607087211 */ /* 0x001fe200078ec0ff */
[----:B---3--:R-:W-:-:S02]  /*0110*/  IMAD R7, R11, 0x10, R13 ;  /* 0x000000100b077824 */ /* 0x008fc400078e020d */
[--C-:B-----5:R-:W-:Y:S02]  /*0120*/  IMAD R11, R11, 0x10, R15.reuse ;  /* 0x000000100b0b7824 */ /* 0x120fe400078e020f */
[--C-:B------:R-:W-:Y:S02]  /*0130*/  IMAD R10, R15, 0x44, R8.reuse ;  /* 0x000000440f0a7824 */ /* 0x100fe400078e0208 */
[C---:B--2---:R-:W-:Y:S02]  /*0140*/  IMAD R6, R12.reuse, 0x10, R15 ;  /* 0x000000100c067824 */ /* 0x044fe400078e020f */
[----:B------:R-:W-:Y:S02]  /*0150*/  IMAD R12, R12, 0x10, R13 ;  /* 0x000000100c0c7824 */ /* 0x000fe400078e020d */
[----:B------:R-:W-:Y:S02]  /*0160*/  IMAD R8, R13, 0x44, R8 ;  /* 0x000000440d087824 */ /* 0x000fe400078e0208 */
[----:B------:R-:W-:-:S02]  /*0170*/  IMAD R9, R6, UR4, R7 ;  /* 0x0000000406097c24 */ /* 0x000fc4000f8e0207 */
[----:B------:R-:W-:Y:S01]  /*0180*/  IMAD R11, R11, UR5, R12 ;  /* 0x000000050b0b7c24 */ /* 0x000fe2000f8e020c */
[----:B------:R-:W0:Y:S01]  /*0190*/  LDCU.64 UR4, c[0x0][0x358] ;  /* 0x00006b00ff0477ac */ /* 0x000e220008000a00 */
[----:B------:R-:W-:Y:S01]  /*01a0*/  IMAD R6, R13, 0x4, R10 ;  /* 0x000000040d067824 */ /* 0x000fe200078e020a */
[----:B------:R-:W-:Y:S01]  /*01b0*/  LEA R7, R15, R8, 0x2 ;  /* 0x000000080f077211 */ /* 0x000fe200078e10ff */
[----:B-1----:R-:W-:-:S04]  /*01c0*/  IMAD.WIDE R4, R9, 0x4, R4 ;  /* 0x0000000409047825 */ /* 0x002fc800078e0204 */
[----:B----4-:R-:W-:Y:S01]  /*01d0*/  IMAD.WIDE R2, R11, 0x4, R2 ;  /* 0x000000040b027825 */ /* 0x010fe200078e0202 */
[----:B------:R-:W-:Y:S06]  /*01e0*/  @!P1 BRA `(.L_x_0) ;  /* 0x0000000400549947 */ /* 0x000fec0003800000 */
[----:B------:R-:W-:-:S05]  /*01f0*/  LOP3.LUT R8, R0, 0x7ffffff0, RZ, 0xc0, !PT ;  /* 0x7ffffff000087812 */ /* 0x000fca00078ec0ff */
[----:B------:R-:W-:-:S07]  /*0200*/  IMAD.MOV R8, RZ, RZ, -R8 ;  /* 0x000000ffff087224 */ /* 0x000fce00078e0a08 */
.L_x_1:
[----:B0-----:R-:W2:Y:S04]  /*0210*/  LDG.E R9, desc[UR4][R4.64] ;  /* 0x0000000404097981 */ /* 0x001ea8000c1e1900 */
[----:B--2---:R-:W-:Y:S01]  /*0220*/  STS [R6], R9 ;  /* 0x0000000906007388 */ /* 0x004fe20000000800 */
[----:B------:R-:W-:Y:S06]  /*0230*/  BAR.SYNC.DEFER_BLOCKING 0x0 ;  /* 0x0000000000007b1d */ /* 0x000fec0000010000 */
[----:B-1----:R-:W0:Y:S04]  /*0240*/  LDS R11, [R7] ;  /* 0x00000000070b7984 */ /* 0x002e280000000800 */
[----:B0-----:R-:W-:Y:S04]  /*0250*/  STG.E desc[UR4][R2.64], R11 ;  /* 0x0000000b02007986 */ /* 0x001fe8000c101904 */
[----:B------:R-:W2:Y:S04]  /*0260*/  LDG.E R13, desc[UR4][R4.64] ;  /* 0x00000004040d7981 */ /* 0x000ea8000c1e1900 */
[----:B--2---:R-:W-:Y:S01]  /*0270*/  STS [R6], R13 ;  /* 0x0000000d06007388 */ /* 0x004fe20000000800 */
[----:B------:R-:W-:Y:S06]  /*0280*/  BAR.SYNC.DEFER_BLOCKING 0x0 ;  /* 0x0000000000007b1d */ /* 0x000fec0000010000 */
[----:B------:R-:W0:Y:S04]  /*0290*/  LDS R15, [R7] ;  /* 0x00000000070f7984 */ /* 0x000e280000000800 */
        /* <DEDUP_REMOVED lines=66> */
[----:B------:R-:W2:Y:S01]  /*06c0*/  LDG.E R9, desc[UR4][R4.64] ;  /* 0x0000000404097981 */ /* 0x000ea2000c1e1900 */
[----:B------:R-:W-:-:S05]  /*06d0*/  VIADD R8, R8, 0x10 ;  /* 0x0000001008087836 */ /* 0x000fca0000000000 */
[----:B------:R-:W-:Y:S01]  /*06e0*/  ISETP.NE.AND P1, PT, R8, RZ, PT ;  /* 0x000000ff0800720c */ /* 0x000fe20003f25270 */
[----:B--2---:R-:W-:Y:S01]  /*06f0*/  STS [R6], R9 ;  /* 0x0000000906007388 */ /* 0x004fe20000000800 */
[----:B------:R-:W-:Y:S06]  /*0700*/  BAR.SYNC.DEFER_BLOCKING 0x0 ;  /* 0x0000000000007b1d */ /* 0x000fec0000010000 */
[----:B------:R-:W0:Y:S04]  /*0710*/  LDS R11, [R7] ;  /* 0x00000000070b7984 */ /* 0x000e280000000800 */
[----:B0-----:R1:W-:Y:S01]  /*0720*/  STG.E desc[UR4][R2.64], R11 ;  /* 0x0000000b02007986 */ /* 0x0013e2000c101904 */
[----:B------:R-:W-:Y:S05]  /*0730*/  @P1 BRA `(.L_x_1) ;  /* 0xfffffff800b41947 */ /* 0x000fea000383ffff */
.L_x_0:
[----:B0-----:R-:W-:Y:S05]  /*0740*/  @!P0 EXIT ;  /* 0x000000000000894d */ /* 0x001fea0003800000 */
[----:B------:R-:W-:Y:S02]  /*0750*/  ISETP.GE.U32.AND P0, PT, R14, 0x8, PT ;  /* 0x000000080e00780c */ /* 0x000fe40003f06070 */
[----:B------:R-:W-:-:S04]  /*0760*/  LOP3.LUT R8, R0, 0x7, RZ, 0xc0, !PT ;  /* 0x0000000700087812 */ /* 0x000fc800078ec0ff */
[----:B------:R-:W-:-:S07]  /*0770*/  ISETP.NE.AND P1, PT, R8, RZ, PT ;  /* 0x000000ff0800720c */ /* 0x000fce0003f25270 */
[----:B------:R-:W-:Y:S06]  /*0780*/  @!P0 BRA `(.L_x_2) ;  /* 0x0000000000a08947 */ /* 0x000fec0003800000 */
[----:B------:R-:W2:Y:S04]  /*0790*/  LDG.E R9, desc[UR4][R4.64] ;  /* 0x0000000404097981 */ /* 0x000ea8000c1e1900 */
        /* <DEDUP_REMOVED lines=38> */
[----:B0-----:R0:W-:Y:S02]  /*0a00*/  STG.E desc[UR4][R2.64], R9 ;  /* 0x0000000902007986 */ /* 0x0011e4000c101904 */
.L_x_2:
[----:B------:R-:W-:Y:S05]  /*0a10*/  @!P1 EXIT ;  /* 0x000000000000994d */ /* 0x000fea0003800000 */
[----:B------:R-:W-:Y:S02]  /*0a20*/  ISETP.GE.U32.AND P0, PT, R8, 0x4, PT ;  /* 0x000000040800780c */ /* 0x000fe40003f06070 */
[----:B------:R-:W-:-:S04]  /*0a30*/  LOP3.LUT R0, R0, 0x3, RZ, 0xc0, !PT ;  /* 0x0000000300007812 */ /* 0x000fc800078ec0ff */
[----:B------:R-:W-:-:S07]  /*0a40*/  ISETP.NE.AND P1, PT, R0, RZ, PT ;  /* 0x000000ff0000720c */ /* 0x000fce0003f25270 */
[----:B------:R-:W-:Y:S06]  /*0a50*/  @!P0 BRA `(.L_x_3) ;  /* 0x0000000000508947 */ /* 0x000fec0003800000 */
        /* <DEDUP_REMOVED lines=20> */
.L_x_3:
[----:B------:R-:W-:Y:S05]  /*0ba0*/  @!P1 EXIT ;  /* 0x000000000000994d */ /* 0x000fea0003800000 */
[----:B------:R-:W-:-:S07]  /*0bb0*/  IADD3 R0, PT, PT, -R0, RZ, RZ ;  /* 0x000000ff00007210 */ /* 0x000fce0007ffe1ff */
.L_x_4:
[----:B0--3--:R-:W3:Y:S01]  /*0bc0*/  LDG.E R9, desc[UR4][R4.64] ;  /* 0x0000000404097981 */ /* 0x009ee2000c1e1900 */
[----:B------:R-:W-:-:S05]  /*0bd0*/  VIADD R0, R0, 0x1 ;  /* 0x0000000100007836 */ /* 0x000fca0000000000 */
[----:B------:R-:W-:Y:S01]  /*0be0*/  ISETP.NE.AND P0, PT, R0, RZ, PT ;  /* 0x000000ff0000720c */ /* 0x000fe20003f05270 */
[----:B---3--:R-:W-:Y:S01]  /*0bf0*/  STS [R6], R9 ;  /* 0x0000000906007388 */ /* 0x008fe20000000800 */
[----:B------:R-:W-:Y:S06]  /*0c00*/  BAR.SYNC.DEFER_BLOCKING 0x0 ;  /* 0x0000000000007b1d */ /* 0x000fec0000010000 */
[----:B-1----:R-:W0:Y:S04]  /*0c10*/  LDS R11, [R7] ;  /* 0x00000000070b7984 */ /* 0x002e280000000800 */
[----:B0-----:R3:W-:Y:S01]  /*0c20*/  STG.E desc[UR4][R2.64], R11 ;  /* 0x0000000b02007986 */ /* 0x0017e2000c101904 */
[----:B------:R-:W-:Y:S05]  /*0c30*/  @P0 BRA `(.L_x_4) ;  /* 0xfffffffc00e00947 */ /* 0x000fea000383ffff */
[----:B------:R-:W-:Y:S05]  /*0c40*/  EXIT ;  /* 0x000000000000794d */ /* 0x000fea0003800000 */
.L_x_5:
[----:B------:R-:W-:-:S00]  /*0c50*/  BRA `(.L_x_5) ;  /* 0xfffffffc00fc7947 */ /* 0x000fc0000383ffff */
[----:B------:R-:W-:-:S00]  /*0c60*/  NOP ;  /* 0x0000000000007918 */ /* 0x000fc00000000000 */
        /* <DEDUP_REMOVED lines=9> */
.L_x_6:


//--------------------- .nv.shared._Z24transposeNoBankConflictsPfS_iii --------------------------
	.section	.nv.shared._Z24transposeNoBankConflictsPfS_iii,"aw",@nobits
	.sectionflags	@""
	.align	4
.nv.shared._Z24transposeNoBankConflictsPfS_iii:
	.zero		2112


//--------------------- .nv.shared.reserved.0     --------------------------
	.section	.nv.shared.reserved.0,"aw",@nobits
	.weak		__nv_reservedSMEM_offset_0_alias
	.size		__nv_reservedSMEM_offset_0_alias, 0, 64
	.other		__nv_reservedSMEM_offset_0_alias,@"STO_CUDA_RESERVED_SHARED STV_DEFAULT"
__nv_reservedSMEM_offset_0_alias:
	.zero		0
	.zero		64


//--------------------- .nv.constant0._Z24transposeNoBankConflictsPfS_iii --------------------------
	.section	.nv.constant0._Z24transposeNoBankConflictsPfS_iii,"a",@progbits
	.sectionflags	@""
	.align	4
.nv.constant0._Z24transposeNoBankConflictsPfS_iii:
	.zero		924


//--------------------- SYMBOLS --------------------------

	.type		.nv.reservedSmem.offset0,@object
	.size		.nv.reservedSmem.offset0,0x4
	.type		.nv.reservedSmem.cap,@object
	.size		.nv.reservedSmem.cap,0x4
